//
// Generated by NVIDIA NVVM Compiler
//
// Compiler Build ID: CL-36424714
// Cuda compilation tools, release 13.0, V13.0.88
// Based on NVVM 20.0.0
//

.version 9.0
.target sm_100
.address_size 64

	// .globl	_Z11clampKernelPfffi

.visible .entry _Z11clampKernelPfffi(
	.param .u64 .ptr .align 1 _Z11clampKernelPfffi_param_0,
	.param .f32 _Z11clampKernelPfffi_param_1,
	.param .f32 _Z11clampKernelPfffi_param_2,
	.param .u32 _Z11clampKernelPfffi_param_3
)
{
	.reg .pred 	%p<4>;
	.reg .b32 	%r<6>;
	.reg .b32 	%f<6>;
	.reg .b64 	%rd<5>;

	ld.param.u64 	%rd1, [_Z11clampKernelPfffi_param_0];
	ld.param.f32 	%f1, [_Z11clampKernelPfffi_param_1];
	ld.param.f32 	%f2, [_Z11clampKernelPfffi_param_2];
	ld.param.u32 	%r2, [_Z11clampKernelPfffi_param_3];
	mov.u32 	%r3, %ctaid.x;
	mov.u32 	%r4, %ntid.x;
	mov.u32 	%r5, %tid.x;
	mad.lo.s32 	%r1, %r3, %r4, %r5;
	setp.ge.s32 	%p1, %r1, %r2;
	@%p1 bra 	$L__BB0_2;
	cvta.to.global.u64 	%rd2, %rd1;
	mul.wide.s32 	%rd3, %r1, 4;
	add.s64 	%rd4, %rd2, %rd3;
	ld.global.f32 	%f3, [%rd4];
	setp.lt.f32 	%p2, %f3, %f1;
	setp.gt.f32 	%p3, %f3, %f2;
	selp.f32 	%f4, %f2, %f3, %p3;
	selp.f32 	%f5, %f1, %f4, %p2;
	st.global.f32 	[%rd4], %f5;
$L__BB0_2:
	ret;

}


// ===== COMPILED SASS (sm_100) =====

	.target	sm_100

	.elftype	@"ET_EXEC"


//--------------------- .note.nv.tkinfo           --------------------------
	.section	.note.nv.tkinfo,"",@"SHT_NOTE"
	.sectionflags	@"SHF_NOTE_NV_TKINFO"
	.tkinfo
        /*0018*/ 	.word	0x00000002
        /*0030*/ 	.string	""
        /*0030*/ 	.string	"ptxas"
        /*0030*/ 	.string	"Cuda compilation tools, release 13.0, V13.0.88"
        /*0030*/ 	.string	"Build cuda_13.0.r13.0/compiler.36424714_0"
        /*0030*/ 	.string	"-arch sm_100 -m 64 "



//--------------------- .note.nv.cuinfo           --------------------------
	.section	.note.nv.cuinfo,"",@"SHT_NOTE"
	.sectionflags	@"SHF_NOTE_NV_CUINFO"
        /*0018*/ 	.short	0x0002
        /*001a*/ 	.short	0x0064
        /*001c*/ 	.short	0x0082
	.zero		2


//--------------------- .nv.info                  --------------------------
	.section	.nv.info,"",@"SHT_CUDA_INFO"
	.align	4


	//----- nvinfo : EIATTR_REGCOUNT
	.align		4
        /*0000*/ 	.byte	0x04, 0x2f
        /*0002*/ 	.short	(.L_1 - .L_0)
	.align		4
.L_0:
        /*0004*/ 	.word	index@(_Z11clampKernelPfffi)
        /*0008*/ 	.word	0x00000008


	//----- nvinfo : EIATTR_FRAME_SIZE
	.align		4
.L_1:
        /*000c*/ 	.byte	0x04, 0x11
        /*000e*/ 	.short	(.L_3 - .L_2)
	.align		4
.L_2:
        /*0010*/ 	.word	index@(_Z11clampKernelPfffi)
        /*0014*/ 	.word	0x00000000


	//----- nvinfo : EIATTR_MIN_STACK_SIZE
	.align		4
.L_3:
        /*0018*/ 	.byte	0x04, 0x12
        /*001a*/ 	.short	(.L_5 - .L_4)
	.align		4
.L_4:
        /*001c*/ 	.word	index@(_Z11clampKernelPfffi)
        /*0020*/ 	.word	0x00000000
.L_5:


//--------------------- .nv.compat                --------------------------
	.section	.nv.compat,"",@"SHT_CUDA_COMPAT_INFO"
	.align	4
        /*0000*/ 	.byte	0x02, 0x09, 0x00, 0x00, 0x02, 0x02, 0x01, 0x00, 0x02, 0x05, 0x05, 0x00, 0x03, 0x07, 0x01, 0x01
        /*0010*/ 	.byte	0x02, 0x03, 0x00, 0x00, 0x02, 0x06, 0x01, 0x00, 0x04, 0x0b, 0x08, 0x00, 0x09, 0x00, 0x00, 0x00
        /*0020*/ 	.byte	0x00, 0x00, 0x00, 0x00


//--------------------- .nv.info._Z11clampKernelPfffi --------------------------
	.section	.nv.info._Z11clampKernelPfffi,"",@"SHT_CUDA_INFO"
	.sectionflags	@""
	.align	4


	//----- nvinfo : EIATTR_CUDA_API_VERSION
	.align		4
        /*0000*/ 	.byte	0x04, 0x37
        /*0002*/ 	.short	(.L_7 - .L_6)
.L_6:
        /*0004*/ 	.word	0x00000082


	//----- nvinfo : EIATTR_KPARAM_INFO
	.align		4
.L_7:
        /*0008*/ 	.byte	0x04, 0x17
        /*000a*/ 	.short	(.L_9 - .L_8)
.L_8:
        /*000c*/ 	.word	0x00000000
        /*0010*/ 	.short	0x0003
        /*0012*/ 	.short	0x0010
        /*0014*/ 	.byte	0x00, 0xf0, 0x11, 0x00


	//----- nvinfo : EIATTR_KPARAM_INFO
	.align		4
.L_9:
        /*0018*/ 	.byte	0x04, 0x17
        /*001a*/ 	.short	(.L_11 - .L_10)
.L_10:
        /*001c*/ 	.word	0x00000000
        /*0020*/ 	.short	0x0002
        /*0022*/ 	.short	0x000c
        /*0024*/ 	.byte	0x00, 0xf0, 0x11, 0x00


	//----- nvinfo : EIATTR_KPARAM_INFO
	.align		4
.L_11:
        /*0028*/ 	.byte	0x04, 0x17
        /*002a*/ 	.short	(.L_13 - .L_12)
.L_12:
        /*002c*/ 	.word	0x00000000
        /*0030*/ 	.short	0x0001
        /*0032*/ 	.short	0x0008
        /*0034*/ 	.byte	0x00, 0xf0, 0x11, 0x00


	//----- nvinfo : EIATTR_KPARAM_INFO
	.align		4
.L_13:
        /*0038*/ 	.byte	0x04, 0x17
        /*003a*/ 	.short	(.L_15 - .L_14)
.L_14:
        /*003c*/ 	.word	0x00000000
        /*0040*/ 	.short	0x0000
        /*0042*/ 	.short	0x0000
        /*0044*/ 	.byte	0x00, 0xf5, 0x21, 0x00


	//----- nvinfo : EIATTR_SPARSE_MMA_MASK
	.align		4
.L_15:
        /*0048*/ 	.byte	0x03, 0x50
        /*004a*/ 	.short	0x0000


	//----- nvinfo : EIATTR_MAXREG_COUNT
	.align		4
        /*004c*/ 	.byte	0x03, 0x1b
        /*004e*/ 	.short	0x00ff


	//----- nvinfo : EIATTR_MERCURY_ISA_VERSION
	.align		4
        /*0050*/ 	.byte	0x03, 0x5f
        /*0052*/ 	.short	0x0101


	//----- nvinfo : EIATTR_VRC_CTA_INIT_COUNT
	.align		4
        /*0054*/ 	.byte	0x02, 0x4a
	.zero		1
	.zero		1


	//----- nvinfo : EIATTR_EXIT_INSTR_OFFSETS
	.align		4
        /*0058*/ 	.byte	0x04, 0x1c
        /*005a*/ 	.short	(.L_17 - .L_16)


	//   ....[0]....
.L_16:
        /*005c*/ 	.word	0x00000070


	//   ....[1]....
        /*0060*/ 	.word	0x00000110


	//----- nvinfo : EIATTR_CBANK_PARAM_SIZE
	.align		4
.L_17:
        /*0064*/ 	.byte	0x03, 0x19
        /*0066*/ 	.short	0x0014


	//----- nvinfo : EIATTR_PARAM_CBANK
	.align		4
        /*0068*/ 	.byte	0x04, 0x0a
        /*006a*/ 	.short	(.L_19 - .L_18)
	.align		4
.L_18:
        /*006c*/ 	.word	index@(.nv.constant0._Z11clampKernelPfffi)
        /*0070*/ 	.short	0x0380
        /*0072*/ 	.short	0x0014


	//----- nvinfo : EIATTR_SW_WAR
	.align		4
.L_19:
        /*0074*/ 	.byte	0x04, 0x36
        /*0076*/ 	.short	(.L_21 - .L_20)
.L_20:
        /*0078*/ 	.word	0x00000008
.L_21:


//--------------------- .nv.callgraph             --------------------------
	.section	.nv.callgraph,"",@"SHT_CUDA_CALLGRAPH"
	.align	4
	.sectionentsize	8
	.align		4
        /*0000*/ 	.word	0x00000000
	.align		4
        /*0004*/ 	.word	0xffffffff
	.align		4
        /*0008*/ 	.word	0x00000000
	.align		4
        /*000c*/ 	.word	0xfffffffe
	.align		4
        /*0010*/ 	.word	0x00000000
	.align		4
        /*0014*/ 	.word	0xfffffffd
	.align		4
        /*0018*/ 	.word	0x00000000
	.align		4
        /*001c*/ 	.word	0xfffffffc


//--------------------- .text._Z11clampKernelPfffi --------------------------
	.section	.text._Z11clampKernelPfffi,"ax",@progbits
	.align	128
        .global         _Z11clampKernelPfffi
        .type           _Z11clampKernelPfffi,@function
        .size           _Z11clampKernelPfffi,(.L_x_1 - _Z11clampKernelPfffi)
        .other          _Z11clampKernelPfffi,@"STO_CUDA_ENTRY STV_DEFAULT"
_Z11clampKernelPfffi:
.text._Z11clampKernelPfffi:
[----:B------:R-:W-:Y:S01]  /*0000*/  LDC R1, c[0x0][0x37c] ;  /* 0x0000df00ff017b82 */ /* 0x000fe20000000800 */
[----:B------:R-:W0:Y:S07]  /*0010*/  S2R R0, SR_TID.X ;  /* 0x0000000000007919 */ /* 0x000e2e0000002100 */
[----:B------:R-:W0:Y:S01]  /*0020*/  S2UR UR4, SR_CTAID.X ;  /* 0x00000000000479c3 */ /* 0x000e220000002500 */
[----:B------:R-:W1:Y:S07]  /*0030*/  LDCU UR5, c[0x0][0x390] ;  /* 0x00007200ff0577ac */ /* 0x000e6e0008000800 */
[----:B------:R-:W0:Y:S02]  /*0040*/  LDC R5, c[0x0][0x360] ;  /* 0x0000d800ff057b82 */ /* 0x000e240000000800 */
[----:B0-----:R-:W-:-:S05]  /*0050*/  IMAD R5, R5, UR4, R0 ;  /* 0x0000000405057c24 */ /* 0x001fca000f8e0200 */
[----:B-1----:R-:W-:-:S13]  /*0060*/  ISETP.GE.AND P0, PT, R5, UR5, PT ;  /* 0x0000000505007c0c */ /* 0x002fda000bf06270 */
[----:B------:R-:W-:Y:S05]  /*0070*/  @P0 EXIT ;  /* 0x000000000000094d */ /* 0x000fea0003800000 */
[----:B------:R-:W0:Y:S01]  /*0080*/  LDC.64 R2, c[0x0][0x380] ;  /* 0x0000e000ff027b82 */ /* 0x000e220000000a00 */
[----:B------:R-:W1:Y:S01]  /*0090*/  LDCU.64 UR4, c[0x0][0x358] ;  /* 0x00006b00ff0477ac */ /* 0x000e620008000a00 */
[----:B0-----:R-:W-:-:S06]  /*00a0*/  IMAD.WIDE R2, R5, 0x4, R2 ;  /* 0x0000000405027825 */ /* 0x001fcc00078e0202 */
[----:B------:R-:W0:Y:S01]  /*00b0*/  LDC.64 R4, c[0x0][0x388] ;  /* 0x0000e200ff047b82 */ /* 0x000e220000000a00 */
[----:B-1----:R-:W0:Y:S02]  /*00c0*/  LDG.E R0, desc[UR4][R2.64] ;  /* 0x0000000402007981 */ /* 0x002e24000c1e1900 */
[C---:B0-----:R-:W-:Y:S02]  /*00d0*/  FSETP.GEU.AND P1, PT, R0.reuse, R4, PT ;  /* 0x000000040000720b */ /* 0x041fe40003f2e000 */
[----:B------:R-:W-:-:S11]  /*00e0*/  FSETP.GT.AND P0, PT, R0, R5, PT ;  /* 0x000000050000720b */ /* 0x000fd60003f04000 */
[----:B------:R-:W-:-:S05]  /*00f0*/  @P1 FSEL R4, R0, R5, !P0 ;  /* 0x0000000500041208 */ /* 0x000fca0004000000 */
[----:B------:R-:W-:Y:S01]  /*0100*/  STG.E desc[UR4][R2.64], R4 ;  /* 0x0000000402007986 */ /* 0x000fe2000c101904 */
[----:B------:R-:W-:Y:S05]  /*0110*/  EXIT ;  /* 0x000000000000794d */ /* 0x000fea0003800000 */
.L_x_0:
[----:B------:R-:W-:-:S00]  /*0120*/  BRA `(.L_x_0) ;  /* 0xfffffffc00fc7947 */ /* 0x000fc0000383ffff */
[----:B------:R-:W-:-:S00]  /*0130*/  NOP ;  /* 0x0000000000007918 */ /* 0x000fc00000000000 */
        /* <DEDUP_REMOVED lines=12> */
.L_x_1:


//--------------------- .nv.shared.reserved.0     --------------------------
	.section	.nv.shared.reserved.0,"aw",@nobits
	.weak		__nv_reservedSMEM_offset_0_alias
	.size		__nv_reservedSMEM_offset_0_alias, 0, 64
	.other		__nv_reservedSMEM_offset_0_alias,@"STO_CUDA_RESERVED_SHARED STV_DEFAULT"
__nv_reservedSMEM_offset_0_alias:
	.zero		0
	.zero		64


//--------------------- .nv.constant0._Z11clampKernelPfffi --------------------------
	.section	.nv.constant0._Z11clampKernelPfffi,"a",@progbits
	.sectionflags	@""
	.align	4
.nv.constant0._Z11clampKernelPfffi:
	.zero		916


//--------------------- SYMBOLS --------------------------

	.type		.nv.reservedSmem.offset0,@object
	.size		.nv.reservedSmem.offset0,0x4
